//
// Generated by NVIDIA NVVM Compiler
//
// Compiler Build ID: CL-36424714
// Cuda compilation tools, release 13.0, V13.0.88
// Based on NVVM 20.0.0
//

.version 9.0
.target sm_100
.address_size 64

	// .globl	_Z14rasterizeBlockP6uchar4PiS1_
.global .align 1 .b8 _ZN34_INTERNAL_9f3de67b_4_k_cu_3853d00e4cuda3std3__45__cpo5beginE[1];
.global .align 1 .b8 _ZN34_INTERNAL_9f3de67b_4_k_cu_3853d00e4cuda3std3__45__cpo3endE[1];
.global .align 1 .b8 _ZN34_INTERNAL_9f3de67b_4_k_cu_3853d00e4cuda3std3__45__cpo6cbeginE[1];
.global .align 1 .b8 _ZN34_INTERNAL_9f3de67b_4_k_cu_3853d00e4cuda3std3__45__cpo4cendE[1];
.global .align 1 .b8 _ZN34_INTERNAL_9f3de67b_4_k_cu_3853d00e4cuda3std3__45__cpo6rbeginE[1];
.global .align 1 .b8 _ZN34_INTERNAL_9f3de67b_4_k_cu_3853d00e4cuda3std3__45__cpo4rendE[1];
.global .align 1 .b8 _ZN34_INTERNAL_9f3de67b_4_k_cu_3853d00e4cuda3std3__45__cpo7crbeginE[1];
.global .align 1 .b8 _ZN34_INTERNAL_9f3de67b_4_k_cu_3853d00e4cuda3std3__45__cpo5crendE[1];
.global .align 1 .b8 _ZN34_INTERNAL_9f3de67b_4_k_cu_3853d00e4cuda3std3__436_GLOBAL__N__9f3de67b_4_k_cu_3853d00e6ignoreE[1];
.global .align 1 .b8 _ZN34_INTERNAL_9f3de67b_4_k_cu_3853d00e4cuda3std3__419piecewise_constructE[1];
.global .align 1 .b8 _ZN34_INTERNAL_9f3de67b_4_k_cu_3853d00e4cuda3std3__48in_placeE[1];
.global .align 1 .b8 _ZN34_INTERNAL_9f3de67b_4_k_cu_3853d00e4cuda3std3__420unreachable_sentinelE[1];
.global .align 1 .b8 _ZN34_INTERNAL_9f3de67b_4_k_cu_3853d00e4cuda3std3__47nulloptE[1];
.global .align 1 .b8 _ZN34_INTERNAL_9f3de67b_4_k_cu_3853d00e4cuda3std3__48unexpectE[1];
.global .align 1 .b8 _ZN34_INTERNAL_9f3de67b_4_k_cu_3853d00e4cuda3std6ranges3__45__cpo4swapE[1];
.global .align 1 .b8 _ZN34_INTERNAL_9f3de67b_4_k_cu_3853d00e4cuda3std6ranges3__45__cpo9iter_moveE[1];
.global .align 1 .b8 _ZN34_INTERNAL_9f3de67b_4_k_cu_3853d00e4cuda3std6ranges3__45__cpo5beginE[1];
.global .align 1 .b8 _ZN34_INTERNAL_9f3de67b_4_k_cu_3853d00e4cuda3std6ranges3__45__cpo3endE[1];
.global .align 1 .b8 _ZN34_INTERNAL_9f3de67b_4_k_cu_3853d00e4cuda3std6ranges3__45__cpo6cbeginE[1];
.global .align 1 .b8 _ZN34_INTERNAL_9f3de67b_4_k_cu_3853d00e4cuda3std6ranges3__45__cpo4cendE[1];
.global .align 1 .b8 _ZN34_INTERNAL_9f3de67b_4_k_cu_3853d00e4cuda3std6ranges3__45__cpo7advanceE[1];
.global .align 1 .b8 _ZN34_INTERNAL_9f3de67b_4_k_cu_3853d00e4cuda3std6ranges3__45__cpo9iter_swapE[1];
.global .align 1 .b8 _ZN34_INTERNAL_9f3de67b_4_k_cu_3853d00e4cuda3std6ranges3__45__cpo4nextE[1];
.global .align 1 .b8 _ZN34_INTERNAL_9f3de67b_4_k_cu_3853d00e4cuda3std6ranges3__45__cpo4prevE[1];
.global .align 1 .b8 _ZN34_INTERNAL_9f3de67b_4_k_cu_3853d00e4cuda3std6ranges3__45__cpo4dataE[1];
.global .align 1 .b8 _ZN34_INTERNAL_9f3de67b_4_k_cu_3853d00e4cuda3std6ranges3__45__cpo5cdataE[1];
.global .align 1 .b8 _ZN34_INTERNAL_9f3de67b_4_k_cu_3853d00e4cuda3std6ranges3__45__cpo4sizeE[1];
.global .align 1 .b8 _ZN34_INTERNAL_9f3de67b_4_k_cu_3853d00e4cuda3std6ranges3__45__cpo5ssizeE[1];
.global .align 1 .b8 _ZN34_INTERNAL_9f3de67b_4_k_cu_3853d00e4cuda3std6ranges3__45__cpo8distanceE[1];
.global .align 1 .b8 _ZN34_INTERNAL_9f3de67b_4_k_cu_3853d00e6thrust24THRUST_300001_SM_1000_NS8cuda_cub3parE[1];
.global .align 1 .b8 _ZN34_INTERNAL_9f3de67b_4_k_cu_3853d00e6thrust24THRUST_300001_SM_1000_NS8cuda_cub10par_nosyncE[1];
.global .align 1 .b8 _ZN34_INTERNAL_9f3de67b_4_k_cu_3853d00e6thrust24THRUST_300001_SM_1000_NS6system6detail10sequential3seqE[1];
.global .align 1 .b8 _ZN34_INTERNAL_9f3de67b_4_k_cu_3853d00e6thrust24THRUST_300001_SM_1000_NS12placeholders2_1E[1];
.global .align 1 .b8 _ZN34_INTERNAL_9f3de67b_4_k_cu_3853d00e6thrust24THRUST_300001_SM_1000_NS12placeholders2_2E[1];
.global .align 1 .b8 _ZN34_INTERNAL_9f3de67b_4_k_cu_3853d00e6thrust24THRUST_300001_SM_1000_NS12placeholders2_3E[1];
.global .align 1 .b8 _ZN34_INTERNAL_9f3de67b_4_k_cu_3853d00e6thrust24THRUST_300001_SM_1000_NS12placeholders2_4E[1];
.global .align 1 .b8 _ZN34_INTERNAL_9f3de67b_4_k_cu_3853d00e6thrust24THRUST_300001_SM_1000_NS12placeholders2_5E[1];
.global .align 1 .b8 _ZN34_INTERNAL_9f3de67b_4_k_cu_3853d00e6thrust24THRUST_300001_SM_1000_NS12placeholders2_6E[1];
.global .align 1 .b8 _ZN34_INTERNAL_9f3de67b_4_k_cu_3853d00e6thrust24THRUST_300001_SM_1000_NS12placeholders2_7E[1];
.global .align 1 .b8 _ZN34_INTERNAL_9f3de67b_4_k_cu_3853d00e6thrust24THRUST_300001_SM_1000_NS12placeholders2_8E[1];
.global .align 1 .b8 _ZN34_INTERNAL_9f3de67b_4_k_cu_3853d00e6thrust24THRUST_300001_SM_1000_NS12placeholders2_9E[1];
.global .align 1 .b8 _ZN34_INTERNAL_9f3de67b_4_k_cu_3853d00e6thrust24THRUST_300001_SM_1000_NS12placeholders3_10E[1];
.global .align 1 .b8 _ZN34_INTERNAL_9f3de67b_4_k_cu_3853d00e6thrust24THRUST_300001_SM_1000_NS3seqE[1];

.visible .entry _Z14rasterizeBlockP6uchar4PiS1_(
	.param .u64 .ptr .align 1 _Z14rasterizeBlockP6uchar4PiS1__param_0,
	.param .u64 .ptr .align 1 _Z14rasterizeBlockP6uchar4PiS1__param_1,
	.param .u64 .ptr .align 1 _Z14rasterizeBlockP6uchar4PiS1__param_2
)
{
	.reg .pred 	%p<5>;
	.reg .b32 	%r<25>;
	.reg .b64 	%rd<9>;

	ld.param.u64 	%rd4, [_Z14rasterizeBlockP6uchar4PiS1__param_0];
	ld.param.u64 	%rd5, [_Z14rasterizeBlockP6uchar4PiS1__param_1];
	ld.param.u64 	%rd6, [_Z14rasterizeBlockP6uchar4PiS1__param_2];
	cvta.to.global.u64 	%rd1, %rd5;
	cvta.to.global.u64 	%rd2, %rd6;
	ld.global.u32 	%r23, [%rd2];
	setp.lt.s32 	%p1, %r23, 1;
	@%p1 bra 	$L__BB0_7;
	ld.global.u32 	%r24, [%rd1];
	cvta.to.global.u64 	%rd3, %rd4;
	mov.b32 	%r20, 0;
$L__BB0_2:
	setp.lt.s32 	%p2, %r24, 1;
	@%p2 bra 	$L__BB0_6;
	mov.b32 	%r22, 0;
$L__BB0_4:
	mad.lo.s32 	%r16, %r24, %r20, %r22;
	mul.wide.s32 	%rd7, %r16, 4;
	add.s64 	%rd8, %rd3, %rd7;
	mov.b32 	%r17, -16776961;
	st.global.u32 	[%rd8], %r17;
	add.s32 	%r22, %r22, 1;
	ld.global.u32 	%r24, [%rd1];
	setp.lt.s32 	%p3, %r22, %r24;
	@%p3 bra 	$L__BB0_4;
	ld.global.u32 	%r23, [%rd2];
$L__BB0_6:
	add.s32 	%r20, %r20, 1;
	setp.lt.s32 	%p4, %r20, %r23;
	@%p4 bra 	$L__BB0_2;
$L__BB0_7:
	ret;

}
	// .globl	_ZN3cub18CUB_300001_SM_10006detail11EmptyKernelIvEEvv
.visible .entry _ZN3cub18CUB_300001_SM_10006detail11EmptyKernelIvEEvv()
{


	ret;

}


// ===== COMPILED SASS (sm_100) =====

	.target	sm_100

	.elftype	@"ET_EXEC"


//--------------------- .note.nv.tkinfo           --------------------------
	.section	.note.nv.tkinfo,"",@"SHT_NOTE"
	.sectionflags	@"SHF_NOTE_NV_TKINFO"
	.tkinfo
        /*0018*/ 	.word	0x00000002
        /*0030*/ 	.string	""
        /*0030*/ 	.string	"ptxas"
        /*0030*/ 	.string	"Cuda compilation tools, release 13.0, V13.0.88"
        /*0030*/ 	.string	"Build cuda_13.0.r13.0/compiler.36424714_0"
        /*0030*/ 	.string	"-arch sm_100 -m 64 "



//--------------------- .note.nv.cuinfo           --------------------------
	.section	.note.nv.cuinfo,"",@"SHT_NOTE"
	.sectionflags	@"SHF_NOTE_NV_CUINFO"
        /*0018*/ 	.short	0x0002
        /*001a*/ 	.short	0x0064
        /*001c*/ 	.short	0x0082
	.zero		2


//--------------------- .nv.info                  --------------------------
	.section	.nv.info,"",@"SHT_CUDA_INFO"
	.align	4


	//----- nvinfo : EIATTR_REGCOUNT
	.align		4
        /*0000*/ 	.byte	0x04, 0x2f
        /*0002*/ 	.short	(.L_44 - .L_43)
	.align		4
.L_43:
        /*0004*/ 	.word	index@(_Z14rasterizeBlockP6uchar4PiS1_)
        /*0008*/ 	.word	0x0000000e


	//----- nvinfo : EIATTR_FRAME_SIZE
	.align		4
.L_44:
        /*000c*/ 	.byte	0x04, 0x11
        /*000e*/ 	.short	(.L_46 - .L_45)
	.align		4
.L_45:
        /*0010*/ 	.word	index@(_Z14rasterizeBlockP6uchar4PiS1_)
        /*0014*/ 	.word	0x00000000


	//----- nvinfo : EIATTR_REGCOUNT
	.align		4
.L_46:
        /*0018*/ 	.byte	0x04, 0x2f
        /*001a*/ 	.short	(.L_48 - .L_47)
	.align		4
.L_47:
        /*001c*/ 	.word	index@(_ZN3cub18CUB_300001_SM_10006detail11EmptyKernelIvEEvv)
        /*0020*/ 	.word	0x00000004


	//----- nvinfo : EIATTR_FRAME_SIZE
	.align		4
.L_48:
        /*0024*/ 	.byte	0x04, 0x11
        /*0026*/ 	.short	(.L_50 - .L_49)
	.align		4
.L_49:
        /*0028*/ 	.word	index@(_ZN3cub18CUB_300001_SM_10006detail11EmptyKernelIvEEvv)
        /*002c*/ 	.word	0x00000000


	//----- nvinfo : EIATTR_MIN_STACK_SIZE
	.align		4
.L_50:
        /*0030*/ 	.byte	0x04, 0x12
        /*0032*/ 	.short	(.L_52 - .L_51)
	.align		4
.L_51:
        /*0034*/ 	.word	index@(_ZN3cub18CUB_300001_SM_10006detail11EmptyKernelIvEEvv)
        /*0038*/ 	.word	0x00000000


	//----- nvinfo : EIATTR_MIN_STACK_SIZE
	.align		4
.L_52:
        /*003c*/ 	.byte	0x04, 0x12
        /*003e*/ 	.short	(.L_54 - .L_53)
	.align		4
.L_53:
        /*0040*/ 	.word	index@(_Z14rasterizeBlockP6uchar4PiS1_)
        /*0044*/ 	.word	0x00000000
.L_54:


//--------------------- .nv.compat                --------------------------
	.section	.nv.compat,"",@"SHT_CUDA_COMPAT_INFO"
	.align	4
        /*0000*/ 	.byte	0x02, 0x09, 0x00, 0x00, 0x02, 0x02, 0x01, 0x00, 0x02, 0x05, 0x05, 0x00, 0x03, 0x07, 0x01, 0x01
        /*0010*/ 	.byte	0x02, 0x03, 0x00, 0x00, 0x02, 0x06, 0x01, 0x00, 0x04, 0x0b, 0x08, 0x00, 0x09, 0x00, 0x00, 0x00
        /*0020*/ 	.byte	0x00, 0x00, 0x00, 0x00


//--------------------- .nv.info._ZN3cub18CUB_300001_SM_10006detail11EmptyKernelIvEEvv --------------------------
	.section	.nv.info._ZN3cub18CUB_300001_SM_10006detail11EmptyKernelIvEEvv,"",@"SHT_CUDA_INFO"
	.sectionflags	@""
	.align	4


	//----- nvinfo : EIATTR_CUDA_API_VERSION
	.align		4
        /*0000*/ 	.byte	0x04, 0x37
        /*0002*/ 	.short	(.L_56 - .L_55)
.L_55:
        /*0004*/ 	.word	0x00000082


	//----- nvinfo : EIATTR_SPARSE_MMA_MASK
	.align		4
.L_56:
        /*0008*/ 	.byte	0x03, 0x50
        /*000a*/ 	.short	0x0000


	//----- nvinfo : EIATTR_MAXREG_COUNT
	.align		4
        /*000c*/ 	.byte	0x03, 0x1b
        /*000e*/ 	.short	0x00ff


	//----- nvinfo : EIATTR_MERCURY_ISA_VERSION
	.align		4
        /*0010*/ 	.byte	0x03, 0x5f
        /*0012*/ 	.short	0x0101


	//----- nvinfo : EIATTR_VRC_CTA_INIT_COUNT
	.align		4
        /*0014*/ 	.byte	0x02, 0x4a
	.zero		1
	.zero		1


	//----- nvinfo : EIATTR_EXIT_INSTR_OFFSETS
	.align		4
        /*0018*/ 	.byte	0x04, 0x1c
        /*001a*/ 	.short	(.L_58 - .L_57)


	//   ....[0]....
.L_57:
        /*001c*/ 	.word	0x00000010


	//----- nvinfo : EIATTR_SW_WAR
	.align		4
.L_58:
        /*0020*/ 	.byte	0x04, 0x36
        /*0022*/ 	.short	(.L_60 - .L_59)
.L_59:
        /*0024*/ 	.word	0x00000008
.L_60:


//--------------------- .nv.info._Z14rasterizeBlockP6uchar4PiS1_ --------------------------
	.section	.nv.info._Z14rasterizeBlockP6uchar4PiS1_,"",@"SHT_CUDA_INFO"
	.sectionflags	@""
	.align	4


	//----- nvinfo : EIATTR_CUDA_API_VERSION
	.align		4
        /*0000*/ 	.byte	0x04, 0x37
        /*0002*/ 	.short	(.L_62 - .L_61)
.L_61:
        /*0004*/ 	.word	0x00000082


	//----- nvinfo : EIATTR_KPARAM_INFO
	.align		4
.L_62:
        /*0008*/ 	.byte	0x04, 0x17
        /*000a*/ 	.short	(.L_64 - .L_63)
.L_63:
        /*000c*/ 	.word	0x00000000
        /*0010*/ 	.short	0x0002
        /*0012*/ 	.short	0x0010
        /*0014*/ 	.byte	0x00, 0xf5, 0x21, 0x00


	//----- nvinfo : EIATTR_KPARAM_INFO
	.align		4
.L_64:
        /*0018*/ 	.byte	0x04, 0x17
        /*001a*/ 	.short	(.L_66 - .L_65)
.L_65:
        /*001c*/ 	.word	0x00000000
        /*0020*/ 	.short	0x0001
        /*0022*/ 	.short	0x0008
        /*0024*/ 	.byte	0x00, 0xf5, 0x21, 0x00


	//----- nvinfo : EIATTR_KPARAM_INFO
	.align		4
.L_66:
        /*0028*/ 	.byte	0x04, 0x17
        /*002a*/ 	.short	(.L_68 - .L_67)
.L_67:
        /*002c*/ 	.word	0x00000000
        /*0030*/ 	.short	0x0000
        /*0032*/ 	.short	0x0000
        /*0034*/ 	.byte	0x00, 0xf5, 0x21, 0x00


	//----- nvinfo : EIATTR_SPARSE_MMA_MASK
	.align		4
.L_68:
        /*0038*/ 	.byte	0x03, 0x50
        /*003a*/ 	.short	0x0000


	//----- nvinfo : EIATTR_MAXREG_COUNT
	.align		4
        /*003c*/ 	.byte	0x03, 0x1b
        /*003e*/ 	.short	0x00ff


	//----- nvinfo : EIATTR_MERCURY_ISA_VERSION
	.align		4
        /*0040*/ 	.byte	0x03, 0x5f
        /*0042*/ 	.short	0x0101


	//----- nvinfo : EIATTR_VRC_CTA_INIT_COUNT
	.align		4
        /*0044*/ 	.byte	0x02, 0x4a
	.zero		1
	.zero		1


	//----- nvinfo : EIATTR_EXIT_INSTR_OFFSETS
	.align		4
        /*0048*/ 	.byte	0x04, 0x1c
        /*004a*/ 	.short	(.L_70 - .L_69)


	//   ....[0]....
.L_69:
        /*004c*/ 	.word	0x00000050


	//   ....[1]....
        /*0050*/ 	.word	0x000001b0


	//----- nvinfo : EIATTR_CBANK_PARAM_SIZE
	.align		4
.L_70:
        /*0054*/ 	.byte	0x03, 0x19
        /*0056*/ 	.short	0x0018


	//----- nvinfo : EIATTR_PARAM_CBANK
	.align		4
        /*0058*/ 	.byte	0x04, 0x0a
        /*005a*/ 	.short	(.L_72 - .L_71)
	.align		4
.L_71:
        /*005c*/ 	.word	index@(.nv.constant0._Z14rasterizeBlockP6uchar4PiS1_)
        /*0060*/ 	.short	0x0380
        /*0062*/ 	.short	0x0018


	//----- nvinfo : EIATTR_SW_WAR
	.align		4
.L_72:
        /*0064*/ 	.byte	0x04, 0x36
        /*0066*/ 	.short	(.L_74 - .L_73)
.L_73:
        /*0068*/ 	.word	0x00000008
.L_74:


//--------------------- .nv.callgraph             --------------------------
	.section	.nv.callgraph,"",@"SHT_CUDA_CALLGRAPH"
	.align	4
	.sectionentsize	8
	.align		4
        /*0000*/ 	.word	0x00000000
	.align		4
        /*0004*/ 	.word	0xffffffff
	.align		4
        /*0008*/ 	.word	0x00000000
	.align		4
        /*000c*/ 	.word	0xfffffffe
	.align		4
        /*0010*/ 	.word	0x00000000
	.align		4
        /*0014*/ 	.word	0xfffffffd
	.align		4
        /*0018*/ 	.word	0x00000000
	.align		4
        /*001c*/ 	.word	0xfffffffc


//--------------------- .nv.constant4             --------------------------
	.section	.nv.constant4,"a",@progbits
	.align	8
	.align		8
.nv.constant4:
        /*0000*/ 	.dword	_ZN34_INTERNAL_9f3de67b_4_k_cu_3853d00e4cuda3std3__45__cpo5beginE
	.align		8
        /*0008*/ 	.dword	_ZN34_INTERNAL_9f3de67b_4_k_cu_3853d00e4cuda3std3__45__cpo3endE
	.align		8
        /*0010*/ 	.dword	_ZN34_INTERNAL_9f3de67b_4_k_cu_3853d00e4cuda3std3__45__cpo6cbeginE
	.align		8
        /*0018*/ 	.dword	_ZN34_INTERNAL_9f3de67b_4_k_cu_3853d00e4cuda3std3__45__cpo4cendE
	.align		8
        /*0020*/ 	.dword	_ZN34_INTERNAL_9f3de67b_4_k_cu_3853d00e4cuda3std3__45__cpo6rbeginE
	.align		8
        /*0028*/ 	.dword	_ZN34_INTERNAL_9f3de67b_4_k_cu_3853d00e4cuda3std3__45__cpo4rendE
	.align		8
        /*0030*/ 	.dword	_ZN34_INTERNAL_9f3de67b_4_k_cu_3853d00e4cuda3std3__45__cpo7crbeginE
	.align		8
        /*0038*/ 	.dword	_ZN34_INTERNAL_9f3de67b_4_k_cu_3853d00e4cuda3std3__45__cpo5crendE
	.align		8
        /*0040*/ 	.dword	_ZN34_INTERNAL_9f3de67b_4_k_cu_3853d00e4cuda3std3__436_GLOBAL__N__9f3de67b_4_k_cu_3853d00e6ignoreE
	.align		8
        /*0048*/ 	.dword	_ZN34_INTERNAL_9f3de67b_4_k_cu_3853d00e4cuda3std3__419piecewise_constructE
	.align		8
        /*0050*/ 	.dword	_ZN34_INTERNAL_9f3de67b_4_k_cu_3853d00e4cuda3std3__48in_placeE
	.align		8
        /*0058*/ 	.dword	_ZN34_INTERNAL_9f3de67b_4_k_cu_3853d00e4cuda3std3__420unreachable_sentinelE
	.align		8
        /*0060*/ 	.dword	_ZN34_INTERNAL_9f3de67b_4_k_cu_3853d00e4cuda3std3__47nulloptE
	.align		8
        /*0068*/ 	.dword	_ZN34_INTERNAL_9f3de67b_4_k_cu_3853d00e4cuda3std3__48unexpectE
	.align		8
        /*0070*/ 	.dword	_ZN34_INTERNAL_9f3de67b_4_k_cu_3853d00e4cuda3std6ranges3__45__cpo4swapE
	.align		8
        /*0078*/ 	.dword	_ZN34_INTERNAL_9f3de67b_4_k_cu_3853d00e4cuda3std6ranges3__45__cpo9iter_moveE
	.align		8
        /*0080*/ 	.dword	_ZN34_INTERNAL_9f3de67b_4_k_cu_3853d00e4cuda3std6ranges3__45__cpo5beginE
	.align		8
        /*0088*/ 	.dword	_ZN34_INTERNAL_9f3de67b_4_k_cu_3853d00e4cuda3std6ranges3__45__cpo3endE
	.align		8
        /*0090*/ 	.dword	_ZN34_INTERNAL_9f3de67b_4_k_cu_3853d00e4cuda3std6ranges3__45__cpo6cbeginE
	.align		8
        /*0098*/ 	.dword	_ZN34_INTERNAL_9f3de67b_4_k_cu_3853d00e4cuda3std6ranges3__45__cpo4cendE
	.align		8
        /*00a0*/ 	.dword	_ZN34_INTERNAL_9f3de67b_4_k_cu_3853d00e4cuda3std6ranges3__45__cpo7advanceE
	.align		8
        /*00a8*/ 	.dword	_ZN34_INTERNAL_9f3de67b_4_k_cu_3853d00e4cuda3std6ranges3__45__cpo9iter_swapE
	.align		8
        /*00b0*/ 	.dword	_ZN34_INTERNAL_9f3de67b_4_k_cu_3853d00e4cuda3std6ranges3__45__cpo4nextE
	.align		8
        /*00b8*/ 	.dword	_ZN34_INTERNAL_9f3de67b_4_k_cu_3853d00e4cuda3std6ranges3__45__cpo4prevE
	.align		8
        /*00c0*/ 	.dword	_ZN34_INTERNAL_9f3de67b_4_k_cu_3853d00e4cuda3std6ranges3__45__cpo4dataE
	.align		8
        /*00c8*/ 	.dword	_ZN34_INTERNAL_9f3de67b_4_k_cu_3853d00e4cuda3std6ranges3__45__cpo5cdataE
	.align		8
        /*00d0*/ 	.dword	_ZN34_INTERNAL_9f3de67b_4_k_cu_3853d00e4cuda3std6ranges3__45__cpo4sizeE
	.align		8
        /*00d8*/ 	.dword	_ZN34_INTERNAL_9f3de67b_4_k_cu_3853d00e4cuda3std6ranges3__45__cpo5ssizeE
	.align		8
        /*00e0*/ 	.dword	_ZN34_INTERNAL_9f3de67b_4_k_cu_3853d00e4cuda3std6ranges3__45__cpo8distanceE
	.align		8
        /*00e8*/ 	.dword	_ZN34_INTERNAL_9f3de67b_4_k_cu_3853d00e6thrust24THRUST_300001_SM_1000_NS8cuda_cub3parE
	.align		8
        /*00f0*/ 	.dword	_ZN34_INTERNAL_9f3de67b_4_k_cu_3853d00e6thrust24THRUST_300001_SM_1000_NS8cuda_cub10par_nosyncE
	.align		8
        /*00f8*/ 	.dword	_ZN34_INTERNAL_9f3de67b_4_k_cu_3853d00e6thrust24THRUST_300001_SM_1000_NS6system6detail10sequential3seqE
	.align		8
        /*0100*/ 	.dword	_ZN34_INTERNAL_9f3de67b_4_k_cu_3853d00e6thrust24THRUST_300001_SM_1000_NS12placeholders2_1E
	.align		8
        /*0108*/ 	.dword	_ZN34_INTERNAL_9f3de67b_4_k_cu_3853d00e6thrust24THRUST_300001_SM_1000_NS12placeholders2_2E
	.align		8
        /*0110*/ 	.dword	_ZN34_INTERNAL_9f3de67b_4_k_cu_3853d00e6thrust24THRUST_300001_SM_1000_NS12placeholders2_3E
	.align		8
        /*0118*/ 	.dword	_ZN34_INTERNAL_9f3de67b_4_k_cu_3853d00e6thrust24THRUST_300001_SM_1000_NS12placeholders2_4E
	.align		8
        /*0120*/ 	.dword	_ZN34_INTERNAL_9f3de67b_4_k_cu_3853d00e6thrust24THRUST_300001_SM_1000_NS12placeholders2_5E
	.align		8
        /*0128*/ 	.dword	_ZN34_INTERNAL_9f3de67b_4_k_cu_3853d00e6thrust24THRUST_300001_SM_1000_NS12placeholders2_6E
	.align		8
        /*0130*/ 	.dword	_ZN34_INTERNAL_9f3de67b_4_k_cu_3853d00e6thrust24THRUST_300001_SM_1000_NS12placeholders2_7E
	.align		8
        /*0138*/ 	.dword	_ZN34_INTERNAL_9f3de67b_4_k_cu_3853d00e6thrust24THRUST_300001_SM_1000_NS12placeholders2_8E
	.align		8
        /*0140*/ 	.dword	_ZN34_INTERNAL_9f3de67b_4_k_cu_3853d00e6thrust24THRUST_300001_SM_1000_NS12placeholders2_9E
	.align		8
        /*0148*/ 	.dword	_ZN34_INTERNAL_9f3de67b_4_k_cu_3853d00e6thrust24THRUST_300001_SM_1000_NS12placeholders3_10E
	.align		8
        /*0150*/ 	.dword	_ZN34_INTERNAL_9f3de67b_4_k_cu_3853d00e6thrust24THRUST_300001_SM_1000_NS3seqE


//--------------------- .text._ZN3cub18CUB_300001_SM_10006detail11EmptyKernelIvEEvv --------------------------
	.section	.text._ZN3cub18CUB_300001_SM_10006detail11EmptyKernelIvEEvv,"ax",@progbits
	.align	128
        .global         _ZN3cub18CUB_300001_SM_10006detail11EmptyKernelIvEEvv
        .type           _ZN3cub18CUB_300001_SM_10006detail11EmptyKernelIvEEvv,@function
        .size           _ZN3cub18CUB_300001_SM_10006detail11EmptyKernelIvEEvv,(.L_x_5 - _ZN3cub18CUB_300001_SM_10006detail11EmptyKernelIvEEvv)
        .other          _ZN3cub18CUB_300001_SM_10006detail11EmptyKernelIvEEvv,@"STO_CUDA_ENTRY STV_DEFAULT"
_ZN3cub18CUB_300001_SM_10006detail11EmptyKernelIvEEvv:
.text._ZN3cub18CUB_300001_SM_10006detail11EmptyKernelIvEEvv:
[----:B------:R-:W-:Y:S01]  /*0000*/  LDC R1, c[0x0][0x37c] ;  /* 0x0000df00ff017b82 */ /* 0x000fe20000000800 */
[----:B------:R-:W-:Y:S05]  /*0010*/  EXIT ;  /* 0x000000000000794d */ /* 0x000fea0003800000 */
.L_x_0:
[----:B------:R-:W-:-:S00]  /*0020*/  BRA `(.L_x_0) ;  /* 0xfffffffc00fc7947 */ /* 0x000fc0000383ffff */
[----:B------:R-:W-:-:S00]  /*0030*/  NOP ;  /* 0x0000000000007918 */ /* 0x000fc00000000000 */
        /* <DEDUP_REMOVED lines=12> */
.L_x_5:


//--------------------- .text._Z14rasterizeBlockP6uchar4PiS1_ --------------------------
	.section	.text._Z14rasterizeBlockP6uchar4PiS1_,"ax",@progbits
	.align	128
        .global         _Z14rasterizeBlockP6uchar4PiS1_
        .type           _Z14rasterizeBlockP6uchar4PiS1_,@function
        .size           _Z14rasterizeBlockP6uchar4PiS1_,(.L_x_6 - _Z14rasterizeBlockP6uchar4PiS1_)
        .other          _Z14rasterizeBlockP6uchar4PiS1_,@"STO_CUDA_ENTRY STV_DEFAULT"
_Z14rasterizeBlockP6uchar4PiS1_:
.text._Z14rasterizeBlockP6uchar4PiS1_:
[----:B------:R-:W-:Y:S08]  /*0000*/  LDC R1, c[0x0][0x37c] ;  /* 0x0000df00ff017b82 */ /* 0x000ff00000000800 */
[----:B------:R-:W0:Y:S01]  /*0010*/  LDC.64 R2, c[0x0][0x390] ;  /* 0x0000e400ff027b82 */ /* 0x000e220000000a00 */
[----:B------:R-:W0:Y:S02]  /*0020*/  LDCU.64 UR6, c[0x0][0x358] ;  /* 0x00006b00ff0677ac */ /* 0x000e240008000a00 */
[----:B0-----:R-:W2:Y:S02]  /*0030*/  LDG.E R0, desc[UR6][R2.64] ;  /* 0x0000000602007981 */ /* 0x001ea4000c1e1900 */
[----:B--2---:R-:W-:-:S13]  /*0040*/  ISETP.GE.AND P0, PT, R0, 0x1, PT ;  /* 0x000000010000780c */ /* 0x004fda0003f06270 */
[----:B------:R-:W-:Y:S05]  /*0050*/  @!P0 EXIT ;  /* 0x000000000000894d */ /* 0x000fea0003800000 */
[----:B------:R-:W0:Y:S02]  /*0060*/  LDC.64 R2, c[0x0][0x388] ;  /* 0x0000e200ff027b82 */ /* 0x000e240000000a00 */
[----:B0-----:R0:W5:Y:S01]  /*0070*/  LDG.E R8, desc[UR6][R2.64] ;  /* 0x0000000602087981 */ /* 0x001162000c1e1900 */
[----:B------:R-:W-:-:S05]  /*0080*/  UMOV UR4, URZ ;  /* 0x000000ff00047c82 */ /* 0x000fca0008000000 */
.L_x_3:
[----:B-----5:R-:W-:-:S13]  /*0090*/  ISETP.GE.AND P0, PT, R8, 0x1, PT ;  /* 0x000000010800780c */ /* 0x020fda0003f06270 */
[----:B-1----:R-:W-:Y:S05]  /*00a0*/  @!P0 BRA `(.L_x_1) ;  /* 0x0000000000348947 */ /* 0x002fea0003800000 */
[----:B------:R-:W1:Y:S01]  /*00b0*/  LDC.64 R6, c[0x0][0x388] ;  /* 0x0000e200ff067b82 */ /* 0x000e620000000a00 */
[----:B------:R-:W-:-:S07]  /*00c0*/  IMAD.MOV.U32 R9, RZ, RZ, RZ ;  /* 0x000000ffff097224 */ /* 0x000fce00078e00ff */
[----:B------:R-:W2:Y:S02]  /*00d0*/  LDC.64 R4, c[0x0][0x380] ;  /* 0x0000e000ff047b82 */ /* 0x000ea40000000a00 */
.L_x_2:
[----:B0-----:R-:W-:Y:S01]  /*00e0*/  IMAD R3, R8, UR4, R9 ;  /* 0x0000000408037c24 */ /* 0x001fe2000f8e0209 */
[----:B------:R-:W-:-:S03]  /*00f0*/  MOV R11, 0xff0000ff ;  /* 0xff0000ff000b7802 */ /* 0x000fc60000000f00 */
[----:B--2---:R-:W-:-:S05]  /*0100*/  IMAD.WIDE R2, R3, 0x4, R4 ;  /* 0x0000000403027825 */ /* 0x004fca00078e0204 */
[----:B------:R3:W-:Y:S04]  /*0110*/  STG.E desc[UR6][R2.64], R11 ;  /* 0x0000000b02007986 */ /* 0x0007e8000c101906 */
[----:B-1----:R-:W2:Y:S01]  /*0120*/  LDG.E R8, desc[UR6][R6.64] ;  /* 0x0000000606087981 */ /* 0x002ea2000c1e1900 */
[----:B------:R-:W-:-:S05]  /*0130*/  VIADD R9, R9, 0x1 ;  /* 0x0000000109097836 */ /* 0x000fca0000000000 */
[----:B--2---:R-:W-:-:S13]  /*0140*/  ISETP.GE.AND P0, PT, R9, R8, PT ;  /* 0x000000080900720c */ /* 0x004fda0003f06270 */
[----:B---3--:R-:W-:Y:S05]  /*0150*/  @!P0 BRA `(.L_x_2) ;  /* 0xfffffffc00e08947 */ /* 0x008fea000383ffff */
[----:B------:R-:W0:Y:S02]  /*0160*/  LDC.64 R2, c[0x0][0x390] ;  /* 0x0000e400ff027b82 */ /* 0x000e240000000a00 */
[----:B0-----:R1:W5:Y:S02]  /*0170*/  LDG.E R0, desc[UR6][R2.64] ;  /* 0x0000000602007981 */ /* 0x001364000c1e1900 */
.L_x_1:
[----:B------:R-:W-:-:S06]  /*0180*/  UIADD3 UR4, UPT, UPT, UR4, 0x1, URZ ;  /* 0x0000000104047890 */ /* 0x000fcc000fffe0ff */
[----:B-----5:R-:W-:-:S13]  /*0190*/  ISETP.LE.AND P0, PT, R0, UR4, PT ;  /* 0x0000000400007c0c */ /* 0x020fda000bf03270 */
[----:B------:R-:W-:Y:S05]  /*01a0*/  @!P0 BRA `(.L_x_3) ;  /* 0xfffffffc00b88947 */ /* 0x000fea000383ffff */
[----:B------:R-:W-:Y:S05]  /*01b0*/  EXIT ;  /* 0x000000000000794d */ /* 0x000fea0003800000 */
.L_x_4:
        /* <DEDUP_REMOVED lines=12> */
.L_x_6:


//--------------------- .nv.shared.reserved.0     --------------------------
	.section	.nv.shared.reserved.0,"aw",@nobits
	.weak		__nv_reservedSMEM_offset_0_alias
	.size		__nv_reservedSMEM_offset_0_alias, 0, 64
	.other		__nv_reservedSMEM_offset_0_alias,@"STO_CUDA_RESERVED_SHARED STV_DEFAULT"
__nv_reservedSMEM_offset_0_alias:
	.zero		0
	.zero		64


//--------------------- .nv.global                --------------------------
	.section	.nv.global,"aw",@nobits
.nv.global:
	.type		_ZN34_INTERNAL_9f3de67b_4_k_cu_3853d00e6thrust24THRUST_300001_SM_1000_NS3seqE,@object
	.size		_ZN34_INTERNAL_9f3de67b_4_k_cu_3853d00e6thrust24THRUST_300001_SM_1000_NS3seqE,(_ZN34_INTERNAL_9f3de67b_4_k_cu_3853d00e4cuda3std3__48in_placeE - _ZN34_INTERNAL_9f3de67b_4_k_cu_3853d00e6thrust24THRUST_300001_SM_1000_NS3seqE)
_ZN34_INTERNAL_9f3de67b_4_k_cu_3853d00e6thrust24THRUST_300001_SM_1000_NS3seqE:
	.zero		1
	.type		_ZN34_INTERNAL_9f3de67b_4_k_cu_3853d00e4cuda3std3__48in_placeE,@object
	.size		_ZN34_INTERNAL_9f3de67b_4_k_cu_3853d00e4cuda3std3__48in_placeE,(_ZN34_INTERNAL_9f3de67b_4_k_cu_3853d00e4cuda3std6ranges3__45__cpo4sizeE - _ZN34_INTERNAL_9f3de67b_4_k_cu_3853d00e4cuda3std3__48in_placeE)
_ZN34_INTERNAL_9f3de67b_4_k_cu_3853d00e4cuda3std3__48in_placeE:
	.zero		1
	.type		_ZN34_INTERNAL_9f3de67b_4_k_cu_3853d00e4cuda3std6ranges3__45__cpo4sizeE,@object
	.size		_ZN34_INTERNAL_9f3de67b_4_k_cu_3853d00e4cuda3std6ranges3__45__cpo4sizeE,(_ZN34_INTERNAL_9f3de67b_4_k_cu_3853d00e6thrust24THRUST_300001_SM_1000_NS12placeholders2_3E - _ZN34_INTERNAL_9f3de67b_4_k_cu_3853d00e4cuda3std6ranges3__45__cpo4sizeE)
_ZN34_INTERNAL_9f3de67b_4_k_cu_3853d00e4cuda3std6ranges3__45__cpo4sizeE:
	.zero		1
	.type		_ZN34_INTERNAL_9f3de67b_4_k_cu_3853d00e6thrust24THRUST_300001_SM_1000_NS12placeholders2_3E,@object
	.size		_ZN34_INTERNAL_9f3de67b_4_k_cu_3853d00e6thrust24THRUST_300001_SM_1000_NS12placeholders2_3E,(_ZN34_INTERNAL_9f3de67b_4_k_cu_3853d00e4cuda3std3__45__cpo6cbeginE - _ZN34_INTERNAL_9f3de67b_4_k_cu_3853d00e6thrust24THRUST_300001_SM_1000_NS12placeholders2_3E)
_ZN34_INTERNAL_9f3de67b_4_k_cu_3853d00e6thrust24THRUST_300001_SM_1000_NS12placeholders2_3E:
	.zero		1
	.type		_ZN34_INTERNAL_9f3de67b_4_k_cu_3853d00e4cuda3std3__45__cpo6cbeginE,@object
	.size		_ZN34_INTERNAL_9f3de67b_4_k_cu_3853d00e4cuda3std3__45__cpo6cbeginE,(_ZN34_INTERNAL_9f3de67b_4_k_cu_3853d00e4cuda3std6ranges3__45__cpo6cbeginE - _ZN34_INTERNAL_9f3de67b_4_k_cu_3853d00e4cuda3std3__45__cpo6cbeginE)
_ZN34_INTERNAL_9f3de67b_4_k_cu_3853d00e4cuda3std3__45__cpo6cbeginE:
	.zero		1
	.type		_ZN34_INTERNAL_9f3de67b_4_k_cu_3853d00e4cuda3std6ranges3__45__cpo6cbeginE,@object
	.size		_ZN34_INTERNAL_9f3de67b_4_k_cu_3853d00e4cuda3std6ranges3__45__cpo6cbeginE,(_ZN34_INTERNAL_9f3de67b_4_k_cu_3853d00e6thrust24THRUST_300001_SM_1000_NS12placeholders2_7E - _ZN34_INTERNAL_9f3de67b_4_k_cu_3853d00e4cuda3std6ranges3__45__cpo6cbeginE)
_ZN34_INTERNAL_9f3de67b_4_k_cu_3853d00e4cuda3std6ranges3__45__cpo6cbeginE:
	.zero		1
	.type		_ZN34_INTERNAL_9f3de67b_4_k_cu_3853d00e6thrust24THRUST_300001_SM_1000_NS12placeholders2_7E,@object
	.size		_ZN34_INTERNAL_9f3de67b_4_k_cu_3853d00e6thrust24THRUST_300001_SM_1000_NS12placeholders2_7E,(_ZN34_INTERNAL_9f3de67b_4_k_cu_3853d00e4cuda3std3__45__cpo7crbeginE - _ZN34_INTERNAL_9f3de67b_4_k_cu_3853d00e6thrust24THRUST_300001_SM_1000_NS12placeholders2_7E)
_ZN34_INTERNAL_9f3de67b_4_k_cu_3853d00e6thrust24THRUST_300001_SM_1000_NS12placeholders2_7E:
	.zero		1
	.type		_ZN34_INTERNAL_9f3de67b_4_k_cu_3853d00e4cuda3std3__45__cpo7crbeginE,@object
	.size		_ZN34_INTERNAL_9f3de67b_4_k_cu_3853d00e4cuda3std3__45__cpo7crbeginE,(_ZN34_INTERNAL_9f3de67b_4_k_cu_3853d00e4cuda3std6ranges3__45__cpo4nextE - _ZN34_INTERNAL_9f3de67b_4_k_cu_3853d00e4cuda3std3__45__cpo7crbeginE)
_ZN34_INTERNAL_9f3de67b_4_k_cu_3853d00e4cuda3std3__45__cpo7crbeginE:
	.zero		1
	.type		_ZN34_INTERNAL_9f3de67b_4_k_cu_3853d00e4cuda3std6ranges3__45__cpo4nextE,@object
	.size		_ZN34_INTERNAL_9f3de67b_4_k_cu_3853d00e4cuda3std6ranges3__45__cpo4nextE,(_ZN34_INTERNAL_9f3de67b_4_k_cu_3853d00e4cuda3std6ranges3__45__cpo4swapE - _ZN34_INTERNAL_9f3de67b_4_k_cu_3853d00e4cuda3std6ranges3__45__cpo4nextE)
_ZN34_INTERNAL_9f3de67b_4_k_cu_3853d00e4cuda3std6ranges3__45__cpo4nextE:
	.zero		1
	.type		_ZN34_INTERNAL_9f3de67b_4_k_cu_3853d00e4cuda3std6ranges3__45__cpo4swapE,@object
	.size		_ZN34_INTERNAL_9f3de67b_4_k_cu_3853d00e4cuda3std6ranges3__45__cpo4swapE,(_ZN34_INTERNAL_9f3de67b_4_k_cu_3853d00e6thrust24THRUST_300001_SM_1000_NS8cuda_cub10par_nosyncE - _ZN34_INTERNAL_9f3de67b_4_k_cu_3853d00e4cuda3std6ranges3__45__cpo4swapE)
_ZN34_INTERNAL_9f3de67b_4_k_cu_3853d00e4cuda3std6ranges3__45__cpo4swapE:
	.zero		1
	.type		_ZN34_INTERNAL_9f3de67b_4_k_cu_3853d00e6thrust24THRUST_300001_SM_1000_NS8cuda_cub10par_nosyncE,@object
	.size		_ZN34_INTERNAL_9f3de67b_4_k_cu_3853d00e6thrust24THRUST_300001_SM_1000_NS8cuda_cub10par_nosyncE,(_ZN34_INTERNAL_9f3de67b_4_k_cu_3853d00e6thrust24THRUST_300001_SM_1000_NS12placeholders2_9E - _ZN34_INTERNAL_9f3de67b_4_k_cu_3853d00e6thrust24THRUST_300001_SM_1000_NS8cuda_cub10par_nosyncE)
_ZN34_INTERNAL_9f3de67b_4_k_cu_3853d00e6thrust24THRUST_300001_SM_1000_NS8cuda_cub10par_nosyncE:
	.zero		1
	.type		_ZN34_INTERNAL_9f3de67b_4_k_cu_3853d00e6thrust24THRUST_300001_SM_1000_NS12placeholders2_9E,@object
	.size		_ZN34_INTERNAL_9f3de67b_4_k_cu_3853d00e6thrust24THRUST_300001_SM_1000_NS12placeholders2_9E,(_ZN34_INTERNAL_9f3de67b_4_k_cu_3853d00e4cuda3std3__436_GLOBAL__N__9f3de67b_4_k_cu_3853d00e6ignoreE - _ZN34_INTERNAL_9f3de67b_4_k_cu_3853d00e6thrust24THRUST_300001_SM_1000_NS12placeholders2_9E)
_ZN34_INTERNAL_9f3de67b_4_k_cu_3853d00e6thrust24THRUST_300001_SM_1000_NS12placeholders2_9E:
	.zero		1
	.type		_ZN34_INTERNAL_9f3de67b_4_k_cu_3853d00e4cuda3std3__436_GLOBAL__N__9f3de67b_4_k_cu_3853d00e6ignoreE,@object
	.size		_ZN34_INTERNAL_9f3de67b_4_k_cu_3853d00e4cuda3std3__436_GLOBAL__N__9f3de67b_4_k_cu_3853d00e6ignoreE,(_ZN34_INTERNAL_9f3de67b_4_k_cu_3853d00e4cuda3std6ranges3__45__cpo4dataE - _ZN34_INTERNAL_9f3de67b_4_k_cu_3853d00e4cuda3std3__436_GLOBAL__N__9f3de67b_4_k_cu_3853d00e6ignoreE)
_ZN34_INTERNAL_9f3de67b_4_k_cu_3853d00e4cuda3std3__436_GLOBAL__N__9f3de67b_4_k_cu_3853d00e6ignoreE:
	.zero		1
	.type		_ZN34_INTERNAL_9f3de67b_4_k_cu_3853d00e4cuda3std6ranges3__45__cpo4dataE,@object
	.size		_ZN34_INTERNAL_9f3de67b_4_k_cu_3853d00e4cuda3std6ranges3__45__cpo4dataE,(_ZN34_INTERNAL_9f3de67b_4_k_cu_3853d00e6thrust24THRUST_300001_SM_1000_NS12placeholders2_1E - _ZN34_INTERNAL_9f3de67b_4_k_cu_3853d00e4cuda3std6ranges3__45__cpo4dataE)
_ZN34_INTERNAL_9f3de67b_4_k_cu_3853d00e4cuda3std6ranges3__45__cpo4dataE:
	.zero		1
	.type		_ZN34_INTERNAL_9f3de67b_4_k_cu_3853d00e6thrust24THRUST_300001_SM_1000_NS12placeholders2_1E,@object
	.size		_ZN34_INTERNAL_9f3de67b_4_k_cu_3853d00e6thrust24THRUST_300001_SM_1000_NS12placeholders2_1E,(_ZN34_INTERNAL_9f3de67b_4_k_cu_3853d00e4cuda3std3__45__cpo5beginE - _ZN34_INTERNAL_9f3de67b_4_k_cu_3853d00e6thrust24THRUST_300001_SM_1000_NS12placeholders2_1E)
_ZN34_INTERNAL_9f3de67b_4_k_cu_3853d00e6thrust24THRUST_300001_SM_1000_NS12placeholders2_1E:
	.zero		1
	.type		_ZN34_INTERNAL_9f3de67b_4_k_cu_3853d00e4cuda3std3__45__cpo5beginE,@object
	.size		_ZN34_INTERNAL_9f3de67b_4_k_cu_3853d00e4cuda3std3__45__cpo5beginE,(_ZN34_INTERNAL_9f3de67b_4_k_cu_3853d00e4cuda3std6ranges3__45__cpo5beginE - _ZN34_INTERNAL_9f3de67b_4_k_cu_3853d00e4cuda3std3__45__cpo5beginE)
_ZN34_INTERNAL_9f3de67b_4_k_cu_3853d00e4cuda3std3__45__cpo5beginE:
	.zero		1
	.type		_ZN34_INTERNAL_9f3de67b_4_k_cu_3853d00e4cuda3std6ranges3__45__cpo5beginE,@object
	.size		_ZN34_INTERNAL_9f3de67b_4_k_cu_3853d00e4cuda3std6ranges3__45__cpo5beginE,(_ZN34_INTERNAL_9f3de67b_4_k_cu_3853d00e6thrust24THRUST_300001_SM_1000_NS12placeholders2_5E - _ZN34_INTERNAL_9f3de67b_4_k_cu_3853d00e4cuda3std6ranges3__45__cpo5beginE)
_ZN34_INTERNAL_9f3de67b_4_k_cu_3853d00e4cuda3std6ranges3__45__cpo5beginE:
	.zero		1
	.type		_ZN34_INTERNAL_9f3de67b_4_k_cu_3853d00e6thrust24THRUST_300001_SM_1000_NS12placeholders2_5E,@object
	.size		_ZN34_INTERNAL_9f3de67b_4_k_cu_3853d00e6thrust24THRUST_300001_SM_1000_NS12placeholders2_5E,(_ZN34_INTERNAL_9f3de67b_4_k_cu_3853d00e4cuda3std3__45__cpo6rbeginE - _ZN34_INTERNAL_9f3de67b_4_k_cu_3853d00e6thrust24THRUST_300001_SM_1000_NS12placeholders2_5E)
_ZN34_INTERNAL_9f3de67b_4_k_cu_3853d00e6thrust24THRUST_300001_SM_1000_NS12placeholders2_5E:
	.zero		1
	.type		_ZN34_INTERNAL_9f3de67b_4_k_cu_3853d00e4cuda3std3__45__cpo6rbeginE,@object
	.size		_ZN34_INTERNAL_9f3de67b_4_k_cu_3853d00e4cuda3std3__45__cpo6rbeginE,(_ZN34_INTERNAL_9f3de67b_4_k_cu_3853d00e4cuda3std6ranges3__45__cpo7advanceE - _ZN34_INTERNAL_9f3de67b_4_k_cu_3853d00e4cuda3std3__45__cpo6rbeginE)
_ZN34_INTERNAL_9f3de67b_4_k_cu_3853d00e4cuda3std3__45__cpo6rbeginE:
	.zero		1
	.type		_ZN34_INTERNAL_9f3de67b_4_k_cu_3853d00e4cuda3std6ranges3__45__cpo7advanceE,@object
	.size		_ZN34_INTERNAL_9f3de67b_4_k_cu_3853d00e4cuda3std6ranges3__45__cpo7advanceE,(_ZN34_INTERNAL_9f3de67b_4_k_cu_3853d00e4cuda3std3__47nulloptE - _ZN34_INTERNAL_9f3de67b_4_k_cu_3853d00e4cuda3std6ranges3__45__cpo7advanceE)
_ZN34_INTERNAL_9f3de67b_4_k_cu_3853d00e4cuda3std6ranges3__45__cpo7advanceE:
	.zero		1
	.type		_ZN34_INTERNAL_9f3de67b_4_k_cu_3853d00e4cuda3std3__47nulloptE,@object
	.size		_ZN34_INTERNAL_9f3de67b_4_k_cu_3853d00e4cuda3std3__47nulloptE,(_ZN34_INTERNAL_9f3de67b_4_k_cu_3853d00e4cuda3std6ranges3__45__cpo8distanceE - _ZN34_INTERNAL_9f3de67b_4_k_cu_3853d00e4cuda3std3__47nulloptE)
_ZN34_INTERNAL_9f3de67b_4_k_cu_3853d00e4cuda3std3__47nulloptE:
	.zero		1
	.type		_ZN34_INTERNAL_9f3de67b_4_k_cu_3853d00e4cuda3std6ranges3__45__cpo8distanceE,@object
	.size		_ZN34_INTERNAL_9f3de67b_4_k_cu_3853d00e4cuda3std6ranges3__45__cpo8distanceE,(_ZN34_INTERNAL_9f3de67b_4_k_cu_3853d00e6thrust24THRUST_300001_SM_1000_NS12placeholders3_10E - _ZN34_INTERNAL_9f3de67b_4_k_cu_3853d00e4cuda3std6ranges3__45__cpo8distanceE)
_ZN34_INTERNAL_9f3de67b_4_k_cu_3853d00e4cuda3std6ranges3__45__cpo8distanceE:
	.zero		1
	.type		_ZN34_INTERNAL_9f3de67b_4_k_cu_3853d00e6thrust24THRUST_300001_SM_1000_NS12placeholders3_10E,@object
	.size		_ZN34_INTERNAL_9f3de67b_4_k_cu_3853d00e6thrust24THRUST_300001_SM_1000_NS12placeholders3_10E,(_ZN34_INTERNAL_9f3de67b_4_k_cu_3853d00e4cuda3std3__419piecewise_constructE - _ZN34_INTERNAL_9f3de67b_4_k_cu_3853d00e6thrust24THRUST_300001_SM_1000_NS12placeholders3_10E)
_ZN34_INTERNAL_9f3de67b_4_k_cu_3853d00e6thrust24THRUST_300001_SM_1000_NS12placeholders3_10E:
	.zero		1
	.type		_ZN34_INTERNAL_9f3de67b_4_k_cu_3853d00e4cuda3std3__419piecewise_constructE,@object
	.size		_ZN34_INTERNAL_9f3de67b_4_k_cu_3853d00e4cuda3std3__419piecewise_constructE,(_ZN34_INTERNAL_9f3de67b_4_k_cu_3853d00e4cuda3std6ranges3__45__cpo5cdataE - _ZN34_INTERNAL_9f3de67b_4_k_cu_3853d00e4cuda3std3__419piecewise_constructE)
_ZN34_INTERNAL_9f3de67b_4_k_cu_3853d00e4cuda3std3__419piecewise_constructE:
	.zero		1
	.type		_ZN34_INTERNAL_9f3de67b_4_k_cu_3853d00e4cuda3std6ranges3__45__cpo5cdataE,@object
	.size		_ZN34_INTERNAL_9f3de67b_4_k_cu_3853d00e4cuda3std6ranges3__45__cpo5cdataE,(_ZN34_INTERNAL_9f3de67b_4_k_cu_3853d00e6thrust24THRUST_300001_SM_1000_NS12placeholders2_2E - _ZN34_INTERNAL_9f3de67b_4_k_cu_3853d00e4cuda3std6ranges3__45__cpo5cdataE)
_ZN34_INTERNAL_9f3de67b_4_k_cu_3853d00e4cuda3std6ranges3__45__cpo5cdataE:
	.zero		1
	.type		_ZN34_INTERNAL_9f3de67b_4_k_cu_3853d00e6thrust24THRUST_300001_SM_1000_NS12placeholders2_2E,@object
	.size		_ZN34_INTERNAL_9f3de67b_4_k_cu_3853d00e6thrust24THRUST_300001_SM_1000_NS12placeholders2_2E,(_ZN34_INTERNAL_9f3de67b_4_k_cu_3853d00e4cuda3std3__45__cpo3endE - _ZN34_INTERNAL_9f3de67b_4_k_cu_3853d00e6thrust24THRUST_300001_SM_1000_NS12placeholders2_2E)
_ZN34_INTERNAL_9f3de67b_4_k_cu_3853d00e6thrust24THRUST_300001_SM_1000_NS12placeholders2_2E:
	.zero		1
	.type		_ZN34_INTERNAL_9f3de67b_4_k_cu_3853d00e4cuda3std3__45__cpo3endE,@object
	.size		_ZN34_INTERNAL_9f3de67b_4_k_cu_3853d00e4cuda3std3__45__cpo3endE,(_ZN34_INTERNAL_9f3de67b_4_k_cu_3853d00e4cuda3std6ranges3__45__cpo3endE - _ZN34_INTERNAL_9f3de67b_4_k_cu_3853d00e4cuda3std3__45__cpo3endE)
_ZN34_INTERNAL_9f3de67b_4_k_cu_3853d00e4cuda3std3__45__cpo3endE:
	.zero		1
	.type		_ZN34_INTERNAL_9f3de67b_4_k_cu_3853d00e4cuda3std6ranges3__45__cpo3endE,@object
	.size		_ZN34_INTERNAL_9f3de67b_4_k_cu_3853d00e4cuda3std6ranges3__45__cpo3endE,(_ZN34_INTERNAL_9f3de67b_4_k_cu_3853d00e6thrust24THRUST_300001_SM_1000_NS12placeholders2_6E - _ZN34_INTERNAL_9f3de67b_4_k_cu_3853d00e4cuda3std6ranges3__45__cpo3endE)
_ZN34_INTERNAL_9f3de67b_4_k_cu_3853d00e4cuda3std6ranges3__45__cpo3endE:
	.zero		1
	.type		_ZN34_INTERNAL_9f3de67b_4_k_cu_3853d00e6thrust24THRUST_300001_SM_1000_NS12placeholders2_6E,@object
	.size		_ZN34_INTERNAL_9f3de67b_4_k_cu_3853d00e6thrust24THRUST_300001_SM_1000_NS12placeholders2_6E,(_ZN34_INTERNAL_9f3de67b_4_k_cu_3853d00e4cuda3std3__45__cpo4rendE - _ZN34_INTERNAL_9f3de67b_4_k_cu_3853d00e6thrust24THRUST_300001_SM_1000_NS12placeholders2_6E)
_ZN34_INTERNAL_9f3de67b_4_k_cu_3853d00e6thrust24THRUST_300001_SM_1000_NS12placeholders2_6E:
	.zero		1
	.type		_ZN34_INTERNAL_9f3de67b_4_k_cu_3853d00e4cuda3std3__45__cpo4rendE,@object
	.size		_ZN34_INTERNAL_9f3de67b_4_k_cu_3853d00e4cuda3std3__45__cpo4rendE,(_ZN34_INTERNAL_9f3de67b_4_k_cu_3853d00e4cuda3std6ranges3__45__cpo9iter_swapE - _ZN34_INTERNAL_9f3de67b_4_k_cu_3853d00e4cuda3std3__45__cpo4rendE)
_ZN34_INTERNAL_9f3de67b_4_k_cu_3853d00e4cuda3std3__45__cpo4rendE:
	.zero		1
	.type		_ZN34_INTERNAL_9f3de67b_4_k_cu_3853d00e4cuda3std6ranges3__45__cpo9iter_swapE,@object
	.size		_ZN34_INTERNAL_9f3de67b_4_k_cu_3853d00e4cuda3std6ranges3__45__cpo9iter_swapE,(_ZN34_INTERNAL_9f3de67b_4_k_cu_3853d00e4cuda3std3__48unexpectE - _ZN34_INTERNAL_9f3de67b_4_k_cu_3853d00e4cuda3std6ranges3__45__cpo9iter_swapE)
_ZN34_INTERNAL_9f3de67b_4_k_cu_3853d00e4cuda3std6ranges3__45__cpo9iter_swapE:
	.zero		1
	.type		_ZN34_INTERNAL_9f3de67b_4_k_cu_3853d00e4cuda3std3__48unexpectE,@object
	.size		_ZN34_INTERNAL_9f3de67b_4_k_cu_3853d00e4cuda3std3__48unexpectE,(_ZN34_INTERNAL_9f3de67b_4_k_cu_3853d00e6thrust24THRUST_300001_SM_1000_NS8cuda_cub3parE - _ZN34_INTERNAL_9f3de67b_4_k_cu_3853d00e4cuda3std3__48unexpectE)
_ZN34_INTERNAL_9f3de67b_4_k_cu_3853d00e4cuda3std3__48unexpectE:
	.zero		1
	.type		_ZN34_INTERNAL_9f3de67b_4_k_cu_3853d00e6thrust24THRUST_300001_SM_1000_NS8cuda_cub3parE,@object
	.size		_ZN34_INTERNAL_9f3de67b_4_k_cu_3853d00e6thrust24THRUST_300001_SM_1000_NS8cuda_cub3parE,(_ZN34_INTERNAL_9f3de67b_4_k_cu_3853d00e6thrust24THRUST_300001_SM_1000_NS12placeholders2_4E - _ZN34_INTERNAL_9f3de67b_4_k_cu_3853d00e6thrust24THRUST_300001_SM_1000_NS8cuda_cub3parE)
_ZN34_INTERNAL_9f3de67b_4_k_cu_3853d00e6thrust24THRUST_300001_SM_1000_NS8cuda_cub3parE:
	.zero		1
	.type		_ZN34_INTERNAL_9f3de67b_4_k_cu_3853d00e6thrust24THRUST_300001_SM_1000_NS12placeholders2_4E,@object
	.size		_ZN34_INTERNAL_9f3de67b_4_k_cu_3853d00e6thrust24THRUST_300001_SM_1000_NS12placeholders2_4E,(_ZN34_INTERNAL_9f3de67b_4_k_cu_3853d00e4cuda3std3__45__cpo4cendE - _ZN34_INTERNAL_9f3de67b_4_k_cu_3853d00e6thrust24THRUST_300001_SM_1000_NS12placeholders2_4E)
_ZN34_INTERNAL_9f3de67b_4_k_cu_3853d00e6thrust24THRUST_300001_SM_1000_NS12placeholders2_4E:
	.zero		1
	.type		_ZN34_INTERNAL_9f3de67b_4_k_cu_3853d00e4cuda3std3__45__cpo4cendE,@object
	.size		_ZN34_INTERNAL_9f3de67b_4_k_cu_3853d00e4cuda3std3__45__cpo4cendE,(_ZN34_INTERNAL_9f3de67b_4_k_cu_3853d00e4cuda3std6ranges3__45__cpo4cendE - _ZN34_INTERNAL_9f3de67b_4_k_cu_3853d00e4cuda3std3__45__cpo4cendE)
_ZN34_INTERNAL_9f3de67b_4_k_cu_3853d00e4cuda3std3__45__cpo4cendE:
	.zero		1
	.type		_ZN34_INTERNAL_9f3de67b_4_k_cu_3853d00e4cuda3std6ranges3__45__cpo4cendE,@object
	.size		_ZN34_INTERNAL_9f3de67b_4_k_cu_3853d00e4cuda3std6ranges3__45__cpo4cendE,(_ZN34_INTERNAL_9f3de67b_4_k_cu_3853d00e4cuda3std3__420unreachable_sentinelE - _ZN34_INTERNAL_9f3de67b_4_k_cu_3853d00e4cuda3std6ranges3__45__cpo4cendE)
_ZN34_INTERNAL_9f3de67b_4_k_cu_3853d00e4cuda3std6ranges3__45__cpo4cendE:
	.zero		1
	.type		_ZN34_INTERNAL_9f3de67b_4_k_cu_3853d00e4cuda3std3__420unreachable_sentinelE,@object
	.size		_ZN34_INTERNAL_9f3de67b_4_k_cu_3853d00e4cuda3std3__420unreachable_sentinelE,(_ZN34_INTERNAL_9f3de67b_4_k_cu_3853d00e4cuda3std6ranges3__45__cpo5ssizeE - _ZN34_INTERNAL_9f3de67b_4_k_cu_3853d00e4cuda3std3__420unreachable_sentinelE)
_ZN34_INTERNAL_9f3de67b_4_k_cu_3853d00e4cuda3std3__420unreachable_sentinelE:
	.zero		1
	.type		_ZN34_INTERNAL_9f3de67b_4_k_cu_3853d00e4cuda3std6ranges3__45__cpo5ssizeE,@object
	.size		_ZN34_INTERNAL_9f3de67b_4_k_cu_3853d00e4cuda3std6ranges3__45__cpo5ssizeE,(_ZN34_INTERNAL_9f3de67b_4_k_cu_3853d00e6thrust24THRUST_300001_SM_1000_NS12placeholders2_8E - _ZN34_INTERNAL_9f3de67b_4_k_cu_3853d00e4cuda3std6ranges3__45__cpo5ssizeE)
_ZN34_INTERNAL_9f3de67b_4_k_cu_3853d00e4cuda3std6ranges3__45__cpo5ssizeE:
	.zero		1
	.type		_ZN34_INTERNAL_9f3de67b_4_k_cu_3853d00e6thrust24THRUST_300001_SM_1000_NS12placeholders2_8E,@object
	.size		_ZN34_INTERNAL_9f3de67b_4_k_cu_3853d00e6thrust24THRUST_300001_SM_1000_NS12placeholders2_8E,(_ZN34_INTERNAL_9f3de67b_4_k_cu_3853d00e4cuda3std3__45__cpo5crendE - _ZN34_INTERNAL_9f3de67b_4_k_cu_3853d00e6thrust24THRUST_300001_SM_1000_NS12placeholders2_8E)
_ZN34_INTERNAL_9f3de67b_4_k_cu_3853d00e6thrust24THRUST_300001_SM_1000_NS12placeholders2_8E:
	.zero		1
	.type		_ZN34_INTERNAL_9f3de67b_4_k_cu_3853d00e4cuda3std3__45__cpo5crendE,@object
	.size		_ZN34_INTERNAL_9f3de67b_4_k_cu_3853d00e4cuda3std3__45__cpo5crendE,(_ZN34_INTERNAL_9f3de67b_4_k_cu_3853d00e4cuda3std6ranges3__45__cpo4prevE - _ZN34_INTERNAL_9f3de67b_4_k_cu_3853d00e4cuda3std3__45__cpo5crendE)
_ZN34_INTERNAL_9f3de67b_4_k_cu_3853d00e4cuda3std3__45__cpo5crendE:
	.zero		1
	.type		_ZN34_INTERNAL_9f3de67b_4_k_cu_3853d00e4cuda3std6ranges3__45__cpo4prevE,@object
	.size		_ZN34_INTERNAL_9f3de67b_4_k_cu_3853d00e4cuda3std6ranges3__45__cpo4prevE,(_ZN34_INTERNAL_9f3de67b_4_k_cu_3853d00e4cuda3std6ranges3__45__cpo9iter_moveE - _ZN34_INTERNAL_9f3de67b_4_k_cu_3853d00e4cuda3std6ranges3__45__cpo4prevE)
_ZN34_INTERNAL_9f3de67b_4_k_cu_3853d00e4cuda3std6ranges3__45__cpo4prevE:
	.zero		1
	.type		_ZN34_INTERNAL_9f3de67b_4_k_cu_3853d00e4cuda3std6ranges3__45__cpo9iter_moveE,@object
	.size		_ZN34_INTERNAL_9f3de67b_4_k_cu_3853d00e4cuda3std6ranges3__45__cpo9iter_moveE,(_ZN34_INTERNAL_9f3de67b_4_k_cu_3853d00e6thrust24THRUST_300001_SM_1000_NS6system6detail10sequential3seqE - _ZN34_INTERNAL_9f3de67b_4_k_cu_3853d00e4cuda3std6ranges3__45__cpo9iter_moveE)
_ZN34_INTERNAL_9f3de67b_4_k_cu_3853d00e4cuda3std6ranges3__45__cpo9iter_moveE:
	.zero		1
	.type		_ZN34_INTERNAL_9f3de67b_4_k_cu_3853d00e6thrust24THRUST_300001_SM_1000_NS6system6detail10sequential3seqE,@object
	.size		_ZN34_INTERNAL_9f3de67b_4_k_cu_3853d00e6thrust24THRUST_300001_SM_1000_NS6system6detail10sequential3seqE,(.L_31 - _ZN34_INTERNAL_9f3de67b_4_k_cu_3853d00e6thrust24THRUST_300001_SM_1000_NS6system6detail10sequential3seqE)
_ZN34_INTERNAL_9f3de67b_4_k_cu_3853d00e6thrust24THRUST_300001_SM_1000_NS6system6detail10sequential3seqE:
	.zero		1
.L_31:


//--------------------- .nv.constant0._ZN3cub18CUB_300001_SM_10006detail11EmptyKernelIvEEvv --------------------------
	.section	.nv.constant0._ZN3cub18CUB_300001_SM_10006detail11EmptyKernelIvEEvv,"a",@progbits
	.sectionflags	@""
	.align	4
.nv.constant0._ZN3cub18CUB_300001_SM_10006detail11EmptyKernelIvEEvv:
	.zero		896


//--------------------- .nv.constant0._Z14rasterizeBlockP6uchar4PiS1_ --------------------------
	.section	.nv.constant0._Z14rasterizeBlockP6uchar4PiS1_,"a",@progbits
	.sectionflags	@""
	.align	4
.nv.constant0._Z14rasterizeBlockP6uchar4PiS1_:
	.zero		920


//--------------------- SYMBOLS --------------------------

	.type		.nv.reservedSmem.offset0,@object
	.size		.nv.reservedSmem.offset0,0x4
